//
// Generated by NVIDIA NVVM Compiler
//
// Compiler Build ID: CL-36424714
// Cuda compilation tools, release 13.0, V13.0.88
// Based on NVVM 20.0.0
//

.version 9.0
.target sm_100
.address_size 64

	// .globl	bandwidth

.visible .entry bandwidth(
	.param .u64 .ptr .align 1 bandwidth_param_0,
	.param .u64 .ptr .align 1 bandwidth_param_1,
	.param .u32 bandwidth_param_2,
	.param .u32 bandwidth_param_3
)
{
	.reg .pred 	%p<10>;
	.reg .b32 	%r<39>;
	.reg .b32 	%f<30>;
	.reg .b64 	%rd<70>;

	ld.param.u64 	%rd3, [bandwidth_param_0];
	ld.param.u64 	%rd4, [bandwidth_param_1];
	ld.param.u32 	%r24, [bandwidth_param_2];
	ld.param.u32 	%r25, [bandwidth_param_3];
	cvta.to.global.u64 	%rd1, %rd4;
	cvta.to.global.u64 	%rd2, %rd3;
	mov.u32 	%r26, %tid.x;
	mov.u32 	%r27, %ctaid.x;
	mov.u32 	%r28, %ntid.x;
	mad.lo.s32 	%r1, %r27, %r28, %r26;
	setp.lt.s32 	%p1, %r24, 1;
	@%p1 bra 	$L__BB0_13;
	div.s32 	%r2, %r25, %r24;
	and.b32  	%r3, %r24, 15;
	setp.lt.u32 	%p2, %r24, 16;
	mov.b32 	%r35, 0;
	@%p2 bra 	$L__BB0_4;
	and.b32  	%r35, %r24, 2147483632;
	neg.s32 	%r33, %r35;
	shl.b32 	%r6, %r2, 4;
	mul.wide.s32 	%rd8, %r2, 4;
	mov.u32 	%r32, %r1;
$L__BB0_3:
	.pragma "nounroll";
	mul.wide.s32 	%rd5, %r32, 4;
	add.s64 	%rd6, %rd2, %rd5;
	ld.global.nc.f32 	%f1, [%rd6];
	add.s64 	%rd7, %rd1, %rd5;
	st.global.f32 	[%rd7], %f1;
	add.s64 	%rd9, %rd6, %rd8;
	ld.global.nc.f32 	%f2, [%rd9];
	add.s64 	%rd10, %rd7, %rd8;
	st.global.f32 	[%rd10], %f2;
	add.s64 	%rd11, %rd9, %rd8;
	ld.global.nc.f32 	%f3, [%rd11];
	add.s64 	%rd12, %rd10, %rd8;
	st.global.f32 	[%rd12], %f3;
	add.s64 	%rd13, %rd11, %rd8;
	ld.global.nc.f32 	%f4, [%rd13];
	add.s64 	%rd14, %rd12, %rd8;
	st.global.f32 	[%rd14], %f4;
	add.s64 	%rd15, %rd13, %rd8;
	ld.global.nc.f32 	%f5, [%rd15];
	add.s64 	%rd16, %rd14, %rd8;
	st.global.f32 	[%rd16], %f5;
	add.s64 	%rd17, %rd15, %rd8;
	ld.global.nc.f32 	%f6, [%rd17];
	add.s64 	%rd18, %rd16, %rd8;
	st.global.f32 	[%rd18], %f6;
	add.s64 	%rd19, %rd17, %rd8;
	ld.global.nc.f32 	%f7, [%rd19];
	add.s64 	%rd20, %rd18, %rd8;
	st.global.f32 	[%rd20], %f7;
	add.s64 	%rd21, %rd19, %rd8;
	ld.global.nc.f32 	%f8, [%rd21];
	add.s64 	%rd22, %rd20, %rd8;
	st.global.f32 	[%rd22], %f8;
	add.s64 	%rd23, %rd21, %rd8;
	ld.global.nc.f32 	%f9, [%rd23];
	add.s64 	%rd24, %rd22, %rd8;
	st.global.f32 	[%rd24], %f9;
	add.s64 	%rd25, %rd23, %rd8;
	ld.global.nc.f32 	%f10, [%rd25];
	add.s64 	%rd26, %rd24, %rd8;
	st.global.f32 	[%rd26], %f10;
	add.s64 	%rd27, %rd25, %rd8;
	ld.global.nc.f32 	%f11, [%rd27];
	add.s64 	%rd28, %rd26, %rd8;
	st.global.f32 	[%rd28], %f11;
	add.s64 	%rd29, %rd27, %rd8;
	ld.global.nc.f32 	%f12, [%rd29];
	add.s64 	%rd30, %rd28, %rd8;
	st.global.f32 	[%rd30], %f12;
	add.s64 	%rd31, %rd29, %rd8;
	ld.global.nc.f32 	%f13, [%rd31];
	add.s64 	%rd32, %rd30, %rd8;
	st.global.f32 	[%rd32], %f13;
	add.s64 	%rd33, %rd31, %rd8;
	ld.global.nc.f32 	%f14, [%rd33];
	add.s64 	%rd34, %rd32, %rd8;
	st.global.f32 	[%rd34], %f14;
	add.s64 	%rd35, %rd33, %rd8;
	ld.global.nc.f32 	%f15, [%rd35];
	add.s64 	%rd36, %rd34, %rd8;
	st.global.f32 	[%rd36], %f15;
	add.s64 	%rd37, %rd35, %rd8;
	ld.global.nc.f32 	%f16, [%rd37];
	add.s64 	%rd38, %rd36, %rd8;
	st.global.f32 	[%rd38], %f16;
	add.s32 	%r33, %r33, 16;
	add.s32 	%r32, %r32, %r6;
	setp.ne.s32 	%p3, %r33, 0;
	@%p3 bra 	$L__BB0_3;
$L__BB0_4:
	setp.eq.s32 	%p4, %r3, 0;
	@%p4 bra 	$L__BB0_13;
	and.b32  	%r12, %r24, 7;
	setp.lt.u32 	%p5, %r3, 8;
	@%p5 bra 	$L__BB0_7;
	mad.lo.s32 	%r30, %r2, %r35, %r1;
	mul.wide.s32 	%rd39, %r30, 4;
	add.s64 	%rd40, %rd2, %rd39;
	ld.global.nc.f32 	%f17, [%rd40];
	add.s64 	%rd41, %rd1, %rd39;
	st.global.f32 	[%rd41], %f17;
	mul.wide.s32 	%rd42, %r2, 4;
	add.s64 	%rd43, %rd40, %rd42;
	ld.global.nc.f32 	%f18, [%rd43];
	add.s64 	%rd44, %rd41, %rd42;
	st.global.f32 	[%rd44], %f18;
	add.s64 	%rd45, %rd43, %rd42;
	ld.global.nc.f32 	%f19, [%rd45];
	add.s64 	%rd46, %rd44, %rd42;
	st.global.f32 	[%rd46], %f19;
	add.s64 	%rd47, %rd45, %rd42;
	ld.global.nc.f32 	%f20, [%rd47];
	add.s64 	%rd48, %rd46, %rd42;
	st.global.f32 	[%rd48], %f20;
	add.s64 	%rd49, %rd47, %rd42;
	ld.global.nc.f32 	%f21, [%rd49];
	add.s64 	%rd50, %rd48, %rd42;
	st.global.f32 	[%rd50], %f21;
	add.s64 	%rd51, %rd49, %rd42;
	ld.global.nc.f32 	%f22, [%rd51];
	add.s64 	%rd52, %rd50, %rd42;
	st.global.f32 	[%rd52], %f22;
	add.s64 	%rd53, %rd51, %rd42;
	ld.global.nc.f32 	%f23, [%rd53];
	add.s64 	%rd54, %rd52, %rd42;
	st.global.f32 	[%rd54], %f23;
	add.s64 	%rd55, %rd53, %rd42;
	ld.global.nc.f32 	%f24, [%rd55];
	add.s64 	%rd56, %rd54, %rd42;
	st.global.f32 	[%rd56], %f24;
	add.s32 	%r35, %r35, 8;
$L__BB0_7:
	setp.eq.s32 	%p6, %r12, 0;
	@%p6 bra 	$L__BB0_13;
	and.b32  	%r15, %r24, 3;
	setp.lt.u32 	%p7, %r12, 4;
	@%p7 bra 	$L__BB0_10;
	mad.lo.s32 	%r31, %r2, %r35, %r1;
	mul.wide.s32 	%rd57, %r31, 4;
	add.s64 	%rd58, %rd2, %rd57;
	ld.global.nc.f32 	%f25, [%rd58];
	add.s64 	%rd59, %rd1, %rd57;
	st.global.f32 	[%rd59], %f25;
	mul.wide.s32 	%rd60, %r2, 4;
	add.s64 	%rd61, %rd58, %rd60;
	ld.global.nc.f32 	%f26, [%rd61];
	add.s64 	%rd62, %rd59, %rd60;
	st.global.f32 	[%rd62], %f26;
	add.s64 	%rd63, %rd61, %rd60;
	ld.global.nc.f32 	%f27, [%rd63];
	add.s64 	%rd64, %rd62, %rd60;
	st.global.f32 	[%rd64], %f27;
	add.s64 	%rd65, %rd63, %rd60;
	ld.global.nc.f32 	%f28, [%rd65];
	add.s64 	%rd66, %rd64, %rd60;
	st.global.f32 	[%rd66], %f28;
	add.s32 	%r35, %r35, 4;
$L__BB0_10:
	setp.eq.s32 	%p8, %r15, 0;
	@%p8 bra 	$L__BB0_13;
	mad.lo.s32 	%r38, %r35, %r2, %r1;
	neg.s32 	%r37, %r15;
$L__BB0_12:
	.pragma "nounroll";
	mul.wide.s32 	%rd67, %r38, 4;
	add.s64 	%rd68, %rd2, %rd67;
	ld.global.nc.f32 	%f29, [%rd68];
	add.s64 	%rd69, %rd1, %rd67;
	st.global.f32 	[%rd69], %f29;
	add.s32 	%r38, %r38, %r2;
	add.s32 	%r37, %r37, 1;
	setp.ne.s32 	%p9, %r37, 0;
	@%p9 bra 	$L__BB0_12;
$L__BB0_13:
	ret;

}


// ===== COMPILED SASS (sm_100) =====

	.target	sm_100

	.elftype	@"ET_EXEC"


//--------------------- .note.nv.tkinfo           --------------------------
	.section	.note.nv.tkinfo,"",@"SHT_NOTE"
	.sectionflags	@"SHF_NOTE_NV_TKINFO"
	.tkinfo
        /*0018*/ 	.word	0x00000002
        /*0030*/ 	.string	""
        /*0030*/ 	.string	"ptxas"
        /*0030*/ 	.string	"Cuda compilation tools, release 13.0, V13.0.88"
        /*0030*/ 	.string	"Build cuda_13.0.r13.0/compiler.36424714_0"
        /*0030*/ 	.string	"-arch sm_100 -m 64 "



//--------------------- .note.nv.cuinfo           --------------------------
	.section	.note.nv.cuinfo,"",@"SHT_NOTE"
	.sectionflags	@"SHF_NOTE_NV_CUINFO"
        /*0018*/ 	.short	0x0002
        /*001a*/ 	.short	0x0064
        /*001c*/ 	.short	0x0082
	.zero		2


//--------------------- .nv.info                  --------------------------
	.section	.nv.info,"",@"SHT_CUDA_INFO"
	.align	4


	//----- nvinfo : EIATTR_REGCOUNT
	.align		4
        /*0000*/ 	.byte	0x04, 0x2f
        /*0002*/ 	.short	(.L_1 - .L_0)
	.align		4
.L_0:
        /*0004*/ 	.word	index@(bandwidth)
        /*0008*/ 	.word	0x00000028


	//----- nvinfo : EIATTR_FRAME_SIZE
	.align		4
.L_1:
        /*000c*/ 	.byte	0x04, 0x11
        /*000e*/ 	.short	(.L_3 - .L_2)
	.align		4
.L_2:
        /*0010*/ 	.word	index@(bandwidth)
        /*0014*/ 	.word	0x00000000


	//----- nvinfo : EIATTR_MIN_STACK_SIZE
	.align		4
.L_3:
        /*0018*/ 	.byte	0x04, 0x12
        /*001a*/ 	.short	(.L_5 - .L_4)
	.align		4
.L_4:
        /*001c*/ 	.word	index@(bandwidth)
        /*0020*/ 	.word	0x00000000
.L_5:


//--------------------- .nv.compat                --------------------------
	.section	.nv.compat,"",@"SHT_CUDA_COMPAT_INFO"
	.align	4
        /*0000*/ 	.byte	0x02, 0x09, 0x00, 0x00, 0x02, 0x02, 0x01, 0x00, 0x02, 0x05, 0x05, 0x00, 0x03, 0x07, 0x01, 0x01
        /*0010*/ 	.byte	0x02, 0x03, 0x00, 0x00, 0x02, 0x06, 0x01, 0x00, 0x04, 0x0b, 0x08, 0x00, 0x09, 0x00, 0x00, 0x00
        /*0020*/ 	.byte	0x00, 0x00, 0x00, 0x00


//--------------------- .nv.info.bandwidth        --------------------------
	.section	.nv.info.bandwidth,"",@"SHT_CUDA_INFO"
	.sectionflags	@""
	.align	4


	//----- nvinfo : EIATTR_CUDA_API_VERSION
	.align		4
        /*0000*/ 	.byte	0x04, 0x37
        /*0002*/ 	.short	(.L_7 - .L_6)
.L_6:
        /*0004*/ 	.word	0x00000082


	//----- nvinfo : EIATTR_KPARAM_INFO
	.align		4
.L_7:
        /*0008*/ 	.byte	0x04, 0x17
        /*000a*/ 	.short	(.L_9 - .L_8)
.L_8:
        /*000c*/ 	.word	0x00000000
        /*0010*/ 	.short	0x0003
        /*0012*/ 	.short	0x0014
        /*0014*/ 	.byte	0x00, 0xf0, 0x11, 0x00


	//----- nvinfo : EIATTR_KPARAM_INFO
	.align		4
.L_9:
        /*0018*/ 	.byte	0x04, 0x17
        /*001a*/ 	.short	(.L_11 - .L_10)
.L_10:
        /*001c*/ 	.word	0x00000000
        /*0020*/ 	.short	0x0002
        /*0022*/ 	.short	0x0010
        /*0024*/ 	.byte	0x00, 0xf0, 0x11, 0x00


	//----- nvinfo : EIATTR_KPARAM_INFO
	.align		4
.L_11:
        /*0028*/ 	.byte	0x04, 0x17
        /*002a*/ 	.short	(.L_13 - .L_12)
.L_12:
        /*002c*/ 	.word	0x00000000
        /*0030*/ 	.short	0x0001
        /*0032*/ 	.short	0x0008
        /*0034*/ 	.byte	0x00, 0xf5, 0x21, 0x00


	//----- nvinfo : EIATTR_KPARAM_INFO
	.align		4
.L_13:
        /*0038*/ 	.byte	0x04, 0x17
        /*003a*/ 	.short	(.L_15 - .L_14)
.L_14:
        /*003c*/ 	.word	0x00000000
        /*0040*/ 	.short	0x0000
        /*0042*/ 	.short	0x0000
        /*0044*/ 	.byte	0x00, 0xf5, 0x21, 0x00


	//----- nvinfo : EIATTR_SPARSE_MMA_MASK
	.align		4
.L_15:
        /*0048*/ 	.byte	0x03, 0x50
        /*004a*/ 	.short	0x0000


	//----- nvinfo : EIATTR_MAXREG_COUNT
	.align		4
        /*004c*/ 	.byte	0x03, 0x1b
        /*004e*/ 	.short	0x00ff


	//----- nvinfo : EIATTR_MERCURY_ISA_VERSION
	.align		4
        /*0050*/ 	.byte	0x03, 0x5f
        /*0052*/ 	.short	0x0101


	//----- nvinfo : EIATTR_VRC_CTA_INIT_COUNT
	.align		4
        /*0054*/ 	.byte	0x02, 0x4a
	.zero		1
	.zero		1


	//----- nvinfo : EIATTR_EXIT_INSTR_OFFSETS
	.align		4
        /*0058*/ 	.byte	0x04, 0x1c
        /*005a*/ 	.short	(.L_17 - .L_16)


	//   ....[0]....
.L_16:
        /*005c*/ 	.word	0x00000040


	//   ....[1]....
        /*0060*/ 	.word	0x000006f0


	//   ....[2]....
        /*0064*/ 	.word	0x00000980


	//   ....[3]....
        /*0068*/ 	.word	0x00000b10


	//   ....[4]....
        /*006c*/ 	.word	0x00000be0


	//----- nvinfo : EIATTR_CBANK_PARAM_SIZE
	.align		4
.L_17:
        /*0070*/ 	.byte	0x03, 0x19
        /*0072*/ 	.short	0x0018


	//----- nvinfo : EIATTR_PARAM_CBANK
	.align		4
        /*0074*/ 	.byte	0x04, 0x0a
        /*0076*/ 	.short	(.L_19 - .L_18)
	.align		4
.L_18:
        /*0078*/ 	.word	index@(.nv.constant0.bandwidth)
        /*007c*/ 	.short	0x0380
        /*007e*/ 	.short	0x0018


	//----- nvinfo : EIATTR_SW_WAR
	.align		4
.L_19:
        /*0080*/ 	.byte	0x04, 0x36
        /*0082*/ 	.short	(.L_21 - .L_20)
.L_20:
        /*0084*/ 	.word	0x00000008
.L_21:


//--------------------- .nv.callgraph             --------------------------
	.section	.nv.callgraph,"",@"SHT_CUDA_CALLGRAPH"
	.align	4
	.sectionentsize	8
	.align		4
        /*0000*/ 	.word	0x00000000
	.align		4
        /*0004*/ 	.word	0xffffffff
	.align		4
        /*0008*/ 	.word	0x00000000
	.align		4
        /*000c*/ 	.word	0xfffffffe
	.align		4
        /*0010*/ 	.word	0x00000000
	.align		4
        /*0014*/ 	.word	0xfffffffd
	.align		4
        /*0018*/ 	.word	0x00000000
	.align		4
        /*001c*/ 	.word	0xfffffffc


//--------------------- .text.bandwidth           --------------------------
	.section	.text.bandwidth,"ax",@progbits
	.align	128
        .global         bandwidth
        .type           bandwidth,@function
        .size           bandwidth,(.L_x_6 - bandwidth)
        .other          bandwidth,@"STO_CUDA_ENTRY STV_DEFAULT"
bandwidth:
.text.bandwidth:
[----:B------:R-:W-:Y:S08]  /*0000*/  LDC R1, c[0x0][0x37c] ;  /* 0x0000df00ff017b82 */ /* 0x000ff00000000800 */
[----:B------:R-:W0:Y:S08]  /*0010*/  LDC R0, c[0x0][0x390] ;  /* 0x0000e400ff007b82 */ /* 0x000e300000000800 */
[----:B------:R-:W1:Y:S01]  /*0020*/  S2UR UR4, SR_CTAID.X ;  /* 0x00000000000479c3 */ /* 0x000e620000002500 */
[----:B0-----:R-:W-:-:S13]  /*0030*/  ISETP.GE.AND P0, PT, R0, 0x1, PT ;  /* 0x000000010000780c */ /* 0x001fda0003f06270 */
[----:B-1----:R-:W-:Y:S05]  /*0040*/  @!P0 EXIT ;  /* 0x000000000000894d */ /* 0x002fea0003800000 */
[----:B------:R-:W-:Y:S01]  /*0050*/  IABS R7, R0 ;  /* 0x0000000000077213 */ /* 0x000fe20000000000 */
[----:B------:R-:W0:Y:S01]  /*0060*/  LDC R9, c[0x0][0x394] ;  /* 0x0000e500ff097b82 */ /* 0x000e220000000800 */
[----:B------:R-:W-:Y:S02]  /*0070*/  ISETP.GE.U32.AND P3, PT, R0, 0x10, PT ;  /* 0x000000100000780c */ /* 0x000fe40003f66070 */
[----:B------:R-:W1:Y:S08]  /*0080*/  I2F.RP R4, R7 ;  /* 0x0000000700047306 */ /* 0x000e700000209400 */
[----:B-1----:R-:W1:Y:S02]  /*0090*/  MUFU.RCP R4, R4 ;  /* 0x0000000400047308 */ /* 0x002e640000001000 */
[----:B-1----:R-:W-:-:S06]  /*00a0*/  IADD3 R2, PT, PT, R4, 0xffffffe, RZ ;  /* 0x0ffffffe04027810 */ /* 0x002fcc0007ffe0ff */
[----:B------:R1:W2:Y:S02]  /*00b0*/  F2I.FTZ.U32.TRUNC.NTZ R3, R2 ;  /* 0x0000000200037305 */ /* 0x0002a4000021f000 */
[----:B-1----:R-:W-:Y:S01]  /*00c0*/  HFMA2 R2, -RZ, RZ, 0, 0 ;  /* 0x00000000ff027431 */ /* 0x002fe200000001ff */
[----:B--2---:R-:W-:-:S05]  /*00d0*/  IADD3 R6, PT, PT, RZ, -R3, RZ ;  /* 0x80000003ff067210 */ /* 0x004fca0007ffe0ff */
[----:B------:R-:W-:Y:S01]  /*00e0*/  IMAD R5, R6, R7, RZ ;  /* 0x0000000706057224 */ /* 0x000fe200078e02ff */
[----:B0-----:R-:W-:-:S03]  /*00f0*/  IABS R6, R9 ;  /* 0x0000000900067213 */ /* 0x001fc60000000000 */
[----:B------:R-:W-:Y:S02]  /*0100*/  IMAD.HI.U32 R3, R3, R5, R2 ;  /* 0x0000000503037227 */ /* 0x000fe400078e0002 */
[----:B------:R-:W0:Y:S04]  /*0110*/  LDC R5, c[0x0][0x360] ;  /* 0x0000d800ff057b82 */ /* 0x000e280000000800 */
[----:B------:R-:W-:-:S05]  /*0120*/  IMAD.HI.U32 R3, R3, R6, RZ ;  /* 0x0000000603037227 */ /* 0x000fca00078e00ff */
[----:B------:R-:W-:-:S05]  /*0130*/  IADD3 R4, PT, PT, -R3, RZ, RZ ;  /* 0x000000ff03047210 */ /* 0x000fca0007ffe1ff */
[C---:B------:R-:W-:Y:S02]  /*0140*/  IMAD R2, R7.reuse, R4, R6 ;  /* 0x0000000407027224 */ /* 0x040fe400078e0206 */
[----:B------:R-:W0:Y:S03]  /*0150*/  S2R R4, SR_TID.X ;  /* 0x0000000000047919 */ /* 0x000e260000002100 */
[----:B------:R-:W-:-:S13]  /*0160*/  ISETP.GT.U32.AND P1, PT, R7, R2, PT ;  /* 0x000000020700720c */ /* 0x000fda0003f24070 */
[-C--:B------:R-:W-:Y:S02]  /*0170*/  @!P1 IADD3 R2, PT, PT, R2, -R7.reuse, RZ ;  /* 0x8000000702029210 */ /* 0x080fe40007ffe0ff */
[----:B------:R-:W-:Y:S02]  /*0180*/  @!P1 IADD3 R3, PT, PT, R3, 0x1, RZ ;  /* 0x0000000103039810 */ /* 0x000fe40007ffe0ff */
[----:B------:R-:W-:Y:S02]  /*0190*/  ISETP.GE.U32.AND P2, PT, R2, R7, PT ;  /* 0x000000070200720c */ /* 0x000fe40003f46070 */
[----:B------:R-:W-:Y:S02]  /*01a0*/  LOP3.LUT R2, R9, R0, RZ, 0x3c, !PT ;  /* 0x0000000009027212 */ /* 0x000fe400078e3cff */
[----:B------:R-:W-:Y:S02]  /*01b0*/  ISETP.NE.AND P1, PT, R0, RZ, PT ;  /* 0x000000ff0000720c */ /* 0x000fe40003f25270 */
[----:B------:R-:W-:-:S02]  /*01c0*/  ISETP.GE.AND P0, PT, R2, RZ, PT ;  /* 0x000000ff0200720c */ /* 0x000fc40003f06270 */
[----:B------:R-:W-:Y:S01]  /*01d0*/  LOP3.LUT R2, R0, 0xf, RZ, 0xc0, !PT ;  /* 0x0000000f00027812 */ /* 0x000fe200078ec0ff */
[----:B0-----:R-:W-:-:S04]  /*01e0*/  IMAD R4, R5, UR4, R4 ;  /* 0x0000000405047c24 */ /* 0x001fc8000f8e0204 */
[----:B------:R-:W-:Y:S01]  /*01f0*/  @P2 IADD3 R3, PT, PT, R3, 0x1, RZ ;  /* 0x0000000103032810 */ /* 0x000fe20007ffe0ff */
[----:B------:R-:W0:Y:S01]  /*0200*/  LDCU.64 UR4, c[0x0][0x358] ;  /* 0x00006b00ff0477ac */ /* 0x000e220008000a00 */
[----:B------:R-:W-:Y:S02]  /*0210*/  ISETP.NE.AND P2, PT, R2, RZ, PT ;  /* 0x000000ff0200720c */ /* 0x000fe40003f45270 */
[----:B------:R-:W-:Y:S02]  /*0220*/  MOV R5, RZ ;  /* 0x000000ff00057202 */ /* 0x000fe40000000f00 */
[----:B------:R-:W-:Y:S02]  /*0230*/  @!P0 IADD3 R3, PT, PT, -R3, RZ, RZ ;  /* 0x000000ff03038210 */ /* 0x000fe40007ffe1ff */
[----:B------:R-:W-:Y:S01]  /*0240*/  @!P1 LOP3.LUT R3, RZ, R0, RZ, 0x33, !PT ;  /* 0x00000000ff039212 */ /* 0x000fe200078e33ff */
[----:B------:R-:W-:Y:S06]  /*0250*/  @!P3 BRA `(.L_x_0) ;  /* 0x000000040024b947 */ /* 0x000fec0003800000 */
[----:B------:R-:W-:Y:S02]  /*0260*/  LOP3.LUT R5, R0, 0x7ffffff0, RZ, 0xc0, !PT ;  /* 0x7ffffff000057812 */ /* 0x000fe400078ec0ff */
[----:B------:R-:W-:Y:S02]  /*0270*/  MOV R6, R4 ;  /* 0x0000000400067202 */ /* 0x000fe40000000f00 */
[----:B------:R-:W-:-:S07]  /*0280*/  IADD3 R7, PT, PT, -R5, RZ, RZ ;  /* 0x000000ff05077210 */ /* 0x000fce0007ffe1ff */
.L_x_1:
[----:B-1----:R-:W1:Y:S02]  /*0290*/  LDC.64 R16, c[0x0][0x380] ;  /* 0x0000e000ff107b82 */ /* 0x002e640000000a00 */
[----:B-1----:R-:W-:-:S05]  /*02a0*/  IMAD.WIDE R16, R6, 0x4, R16 ;  /* 0x0000000406107825 */ /* 0x002fca00078e0210 */
[----:B0-----:R-:W2:Y:S01]  /*02b0*/  LDG.E.CONSTANT R8, desc[UR4][R16.64] ;  /* 0x0000000410087981 */ /* 0x001ea2000c1e9900 */
[----:B------:R-:W-:-:S05]  /*02c0*/  IMAD.WIDE R18, R3, 0x4, R16 ;  /* 0x0000000403127825 */ /* 0x000fca00078e0210 */
[----:B------:R0:W3:Y:S01]  /*02d0*/  LDG.E.CONSTANT R27, desc[UR4][R18.64] ;  /* 0x00000004121b7981 */ /* 0x0000e2000c1e9900 */
[----:B------:R-:W-:-:S04]  /*02e0*/  IMAD.WIDE R12, R3, 0x4, R18 ;  /* 0x00000004030c7825 */ /* 0x000fc800078e0212 */
[C---:B------:R-:W-:Y:S02]  /*02f0*/  IMAD.WIDE R22, R3.reuse, 0x4, R12 ;  /* 0x0000000403167825 */ /* 0x040fe400078e020c */
[----:B------:R-:W4:Y:S02]  /*0300*/  LDG.E.CONSTANT R12, desc[UR4][R12.64] ;  /* 0x000000040c0c7981 */ /* 0x000f24000c1e9900 */
[C---:B------:R-:W-:Y:S02]  /*0310*/  IMAD.WIDE R10, R3.reuse, 0x4, R22 ;  /* 0x00000004030a7825 */ /* 0x040fe400078e0216 */
[----:B------:R-:W5:Y:S02]  /*0320*/  LDG.E.CONSTANT R26, desc[UR4][R22.64] ;  /* 0x00000004161a7981 */ /* 0x000f64000c1e9900 */
[C---:B------:R-:W-:Y:S02]  /*0330*/  IMAD.WIDE R14, R3.reuse, 0x4, R10 ;  /* 0x00000004030e7825 */ /* 0x040fe400078e020a */
[----:B------:R-:W5:Y:S02]  /*0340*/  LDG.E.CONSTANT R10, desc[UR4][R10.64] ;  /* 0x000000040a0a7981 */ /* 0x000f64000c1e9900 */
[----:B------:R-:W-:-:S02]  /*0350*/  IMAD.WIDE R36, R3, 0x4, R14 ;  /* 0x0000000403247825 */ /* 0x000fc400078e020e */
[----:B------:R1:W5:Y:S04]  /*0360*/  LDG.E.CONSTANT R25, desc[UR4][R14.64] ;  /* 0x000000040e197981 */ /* 0x000368000c1e9900 */
[----:B------:R-:W5:Y:S01]  /*0370*/  LDG.E.CONSTANT R20, desc[UR4][R36.64] ;  /* 0x0000000424147981 */ /* 0x000f62000c1e9900 */
[----:B------:R-:W-:-:S05]  /*0380*/  IMAD.WIDE R34, R3, 0x4, R36 ;  /* 0x0000000403227825 */ /* 0x000fca00078e0224 */
[----:B------:R-:W5:Y:S01]  /*0390*/  LDG.E.CONSTANT R24, desc[UR4][R34.64] ;  /* 0x0000000422187981 */ /* 0x000f62000c1e9900 */
[----:B------:R-:W-:-:S05]  /*03a0*/  IMAD.WIDE R32, R3, 0x4, R34 ;  /* 0x0000000403207825 */ /* 0x000fca00078e0222 */
[----:B------:R-:W5:Y:S01]  /*03b0*/  LDG.E.CONSTANT R9, desc[UR4][R32.64] ;  /* 0x0000000420097981 */ /* 0x000f62000c1e9900 */
[----:B------:R-:W-:-:S05]  /*03c0*/  IMAD.WIDE R30, R3, 0x4, R32 ;  /* 0x00000004031e7825 */ /* 0x000fca00078e0220 */
[----:B------:R-:W5:Y:S01]  /*03d0*/  LDG.E.CONSTANT R23, desc[UR4][R30.64] ;  /* 0x000000041e177981 */ /* 0x000f62000c1e9900 */
[----:B0-----:R-:W-:-:S05]  /*03e0*/  IMAD.WIDE R18, R3, 0x4, R30 ;  /* 0x0000000403127825 */ /* 0x001fca00078e021e */
[----:B------:R0:W5:Y:S01]  /*03f0*/  LDG.E.CONSTANT R22, desc[UR4][R18.64] ;  /* 0x0000000412167981 */ /* 0x000162000c1e9900 */
[----:B-1----:R-:W-:-:S05]  /*0400*/  IMAD.WIDE R14, R3, 0x4, R18 ;  /* 0x00000004030e7825 */ /* 0x002fca00078e0212 */
[----:B------:R1:W5:Y:S01]  /*0410*/  LDG.E.CONSTANT R21, desc[UR4][R14.64] ;  /* 0x000000040e157981 */ /* 0x000362000c1e9900 */
[C---:B------:R-:W-:Y:S01]  /*0420*/  IMAD.WIDE R28, R3.reuse, 0x4, R14 ;  /* 0x00000004031c7825 */ /* 0x040fe200078e020e */
[----:B0-----:R-:W0:Y:S04]  /*0430*/  LDC.64 R18, c[0x0][0x388] ;  /* 0x0000e200ff127b82 */ /* 0x001e280000000a00 */
[----:B------:R-:W5:Y:S01]  /*0440*/  LDG.E.CONSTANT R13, desc[UR4][R28.64] ;  /* 0x000000041c0d7981 */ /* 0x000f62000c1e9900 */
[----:B------:R-:W-:-:S05]  /*0450*/  IMAD.WIDE R16, R3, 0x4, R28 ;  /* 0x0000000403107825 */ /* 0x000fca00078e021c */
[----:B------:R1:W5:Y:S02]  /*0460*/  LDG.E.CONSTANT R11, desc[UR4][R16.64] ;  /* 0x00000004100b7981 */ /* 0x000364000c1e9900 */
[----:B-1----:R-:W-:-:S04]  /*0470*/  IMAD.WIDE R14, R3, 0x4, R16 ;  /* 0x00000004030e7825 */ /* 0x002fc800078e0210 */
[----:B------:R-:W-:Y:S02]  /*0480*/  IMAD.WIDE R16, R3, 0x4, R14 ;  /* 0x0000000403107825 */ /* 0x000fe400078e020e */
[----:B------:R-:W5:Y:S04]  /*0490*/  LDG.E.CONSTANT R14, desc[UR4][R14.64] ;  /* 0x000000040e0e7981 */ /* 0x000f68000c1e9900 */
[----:B------:R-:W5:Y:S01]  /*04a0*/  LDG.E.CONSTANT R16, desc[UR4][R16.64] ;  /* 0x0000000410107981 */ /* 0x000f62000c1e9900 */
[----:B0-----:R-:W-:-:S04]  /*04b0*/  IMAD.WIDE R18, R6, 0x4, R18 ;  /* 0x0000000406127825 */ /* 0x001fc800078e0212 */
[----:B------:R-:W-:Y:S01]  /*04c0*/  IMAD.WIDE R28, R3, 0x4, R18 ;  /* 0x00000004031c7825 */ /* 0x000fe200078e0212 */
[----:B------:R-:W-:-:S04]  /*04d0*/  IADD3 R7, PT, PT, R7, 0x10, RZ ;  /* 0x0000001007077810 */ /* 0x000fc80007ffe0ff */
[----:B------:R-:W-:Y:S02]  /*04e0*/  ISETP.NE.AND P0, PT, R7, RZ, PT ;  /* 0x000000ff0700720c */ /* 0x000fe40003f05270 */
[C---:B------:R-:W-:Y:S01]  /*04f0*/  LEA R6, R3.reuse, R6, 0x4 ;  /* 0x0000000603067211 */ /* 0x040fe200078e20ff */
[----:B--2---:R0:W-:Y:S04]  /*0500*/  STG.E desc[UR4][R18.64], R8 ;  /* 0x0000000812007986 */ /* 0x0041e8000c101904 */
[----:B---3--:R1:W-:Y:S01]  /*0510*/  STG.E desc[UR4][R28.64], R27 ;  /* 0x0000001b1c007986 */ /* 0x0083e2000c101904 */
[----:B0-----:R-:W-:-:S04]  /*0520*/  IMAD.WIDE R18, R3, 0x4, R28 ;  /* 0x0000000403127825 */ /* 0x001fc800078e021c */
[C---:B-1----:R-:W-:Y:S01]  /*0530*/  IMAD.WIDE R28, R3.reuse, 0x4, R18 ;  /* 0x00000004031c7825 */ /* 0x042fe200078e0212 */
[----:B----4-:R0:W-:Y:S04]  /*0540*/  STG.E desc[UR4][R18.64], R12 ;  /* 0x0000000c12007986 */ /* 0x0101e8000c101904 */
[----:B-----5:R1:W-:Y:S01]  /*0550*/  STG.E desc[UR4][R28.64], R26 ;  /* 0x0000001a1c007986 */ /* 0x0203e2000c101904 */
[----:B0-----:R-:W-:-:S04]  /*0560*/  IMAD.WIDE R18, R3, 0x4, R28 ;  /* 0x0000000403127825 */ /* 0x001fc800078e021c */
[C---:B-1----:R-:W-:Y:S01]  /*0570*/  IMAD.WIDE R28, R3.reuse, 0x4, R18 ;  /* 0x00000004031c7825 */ /* 0x042fe200078e0212 */
[----:B------:R0:W-:Y:S03]  /*0580*/  STG.E desc[UR4][R18.64], R10 ;  /* 0x0000000a12007986 */ /* 0x0001e6000c101904 */
[----:B------:R-:W-:-:S04]  /*0590*/  IMAD.WIDE R26, R3, 0x4, R28 ;  /* 0x00000004031a7825 */ /* 0x000fc800078e021c */
[C---:B0-----:R-:W-:Y:S01]  /*05a0*/  IMAD.WIDE R18, R3.reuse, 0x4, R26 ;  /* 0x0000000403127825 */ /* 0x041fe200078e021a */
[----:B------:R0:W-:Y:S03]  /*05b0*/  STG.E desc[UR4][R28.64], R25 ;  /* 0x000000191c007986 */ /* 0x0001e6000c101904 */
[----:B------:R-:W-:-:S04]  /*05c0*/  IMAD.WIDE R30, R3, 0x4, R18 ;  /* 0x00000004031e7825 */ /* 0x000fc800078e0212 */
[----:B0-----:R-:W-:-:S04]  /*05d0*/  IMAD.WIDE R28, R3, 0x4, R30 ;  /* 0x00000004031c7825 */ /* 0x001fc800078e021e */
[----:B------:R-:W-:-:S04]  /*05e0*/  IMAD.WIDE R32, R3, 0x4, R28 ;  /* 0x0000000403207825 */ /* 0x000fc800078e021c */
[C---:B------:R-:W-:Y:S01]  /*05f0*/  IMAD.WIDE R36, R3.reuse, 0x4, R32 ;  /* 0x0000000403247825 */ /* 0x040fe200078e0220 */
[----:B------:R-:W-:Y:S03]  /*0600*/  STG.E desc[UR4][R26.64], R20 ;  /* 0x000000141a007986 */ /* 0x000fe6000c101904 */
[C---:B------:R-:W-:Y:S01]  /*0610*/  IMAD.WIDE R34, R3.reuse, 0x4, R36 ;  /* 0x0000000403227825 */ /* 0x040fe200078e0224 */
[----:B------:R-:W-:Y:S04]  /*0620*/  STG.E desc[UR4][R18.64], R24 ;  /* 0x0000001812007986 */ /* 0x000fe8000c101904 */
[----:B------:R0:W-:Y:S02]  /*0630*/  STG.E desc[UR4][R30.64], R9 ;  /* 0x000000091e007986 */ /* 0x0001e4000c101904 */
[----:B0-----:R-:W-:-:S02]  /*0640*/  IMAD.WIDE R8, R3, 0x4, R34 ;  /* 0x0000000403087825 */ /* 0x001fc400078e0222 */
[----:B------:R1:W-:Y:S02]  /*0650*/  STG.E desc[UR4][R28.64], R23 ;  /* 0x000000171c007986 */ /* 0x0003e4000c101904 */
[C---:B------:R-:W-:Y:S02]  /*0660*/  IMAD.WIDE R18, R3.reuse, 0x4, R8 ;  /* 0x0000000403127825 */ /* 0x040fe400078e0208 */
[----:B------:R1:W-:Y:S04]  /*0670*/  STG.E desc[UR4][R32.64], R22 ;  /* 0x0000001620007986 */ /* 0x0003e8000c101904 */
[----:B------:R1:W-:Y:S01]  /*0680*/  STG.E desc[UR4][R36.64], R21 ;  /* 0x0000001524007986 */ /* 0x0003e2000c101904 */
[----:B------:R-:W-:-:S03]  /*0690*/  IMAD.WIDE R24, R3, 0x4, R18 ;  /* 0x0000000403187825 */ /* 0x000fc600078e0212 */
[----:B------:R1:W-:Y:S04]  /*06a0*/  STG.E desc[UR4][R34.64], R13 ;  /* 0x0000000d22007986 */ /* 0x0003e8000c101904 */
[----:B------:R1:W-:Y:S04]  /*06b0*/  STG.E desc[UR4][R8.64], R11 ;  /* 0x0000000b08007986 */ /* 0x0003e8000c101904 */
[----:B------:R1:W-:Y:S04]  /*06c0*/  STG.E desc[UR4][R18.64], R14 ;  /* 0x0000000e12007986 */ /* 0x0003e8000c101904 */
[----:B------:R1:W-:Y:S01]  /*06d0*/  STG.E desc[UR4][R24.64], R16 ;  /* 0x0000001018007986 */ /* 0x0003e2000c101904 */
[----:B------:R-:W-:Y:S05]  /*06e0*/  @P0 BRA `(.L_x_1) ;  /* 0xfffffff800e80947 */ /* 0x000fea000383ffff */
.L_x_0:
[----:B0-----:R-:W-:Y:S05]  /*06f0*/  @!P2 EXIT ;  /* 0x000000000000a94d */ /* 0x001fea0003800000 */
[----:B------:R-:W-:Y:S02]  /*0700*/  ISETP.GE.U32.AND P0, PT, R2, 0x8, PT ;  /* 0x000000080200780c */ /* 0x000fe40003f06070 */
[----:B------:R-:W-:-:S04]  /*0710*/  LOP3.LUT R20, R0, 0x7, RZ, 0xc0, !PT ;  /* 0x0000000700147812 */ /* 0x000fc800078ec0ff */
[----:B------:R-:W-:-:S07]  /*0720*/  ISETP.NE.AND P1, PT, R20, RZ, PT ;  /* 0x000000ff1400720c */ /* 0x000fce0003f25270 */
[----:B------:R-:W-:Y:S06]  /*0730*/  @!P0 BRA `(.L_x_2) ;  /* 0x0000000000908947 */ /* 0x000fec0003800000 */
[----:B-1----:R-:W0:Y:S01]  /*0740*/  LDC.64 R8, c[0x0][0x380] ;  /* 0x0000e000ff087b82 */ /* 0x002e220000000a00 */
[----:B------:R-:W-:-:S07]  /*0750*/  IMAD R7, R3, R5, R4 ;  /* 0x0000000503077224 */ /* 0x000fce00078e0204 */
[----:B------:R-:W1:Y:S01]  /*0760*/  LDC.64 R16, c[0x0][0x388] ;  /* 0x0000e200ff107b82 */ /* 0x000e620000000a00 */
[----:B0-----:R-:W-:-:S05]  /*0770*/  IMAD.WIDE R8, R7, 0x4, R8 ;  /* 0x0000000407087825 */ /* 0x001fca00078e0208 */
[----:B------:R0:W2:Y:S01]  /*0780*/  LDG.E.CONSTANT R35, desc[UR4][R8.64] ;  /* 0x0000000408237981 */ /* 0x0000a2000c1e9900 */
[----:B------:R-:W-:-:S05]  /*0790*/  IMAD.WIDE R12, R3, 0x4, R8 ;  /* 0x00000004030c7825 */ /* 0x000fca00078e0208 */
[----:B------:R-:W3:Y:S01]  /*07a0*/  LDG.E.CONSTANT R29, desc[UR4][R12.64] ;  /* 0x000000040c1d7981 */ /* 0x000ee2000c1e9900 */
[----:B------:R-:W-:-:S05]  /*07b0*/  IMAD.WIDE R10, R3, 0x4, R12 ;  /* 0x00000004030a7825 */ /* 0x000fca00078e020c */
[----:B------:R4:W5:Y:S01]  /*07c0*/  LDG.E.CONSTANT R31, desc[UR4][R10.64] ;  /* 0x000000040a1f7981 */ /* 0x000962000c1e9900 */
[----:B------:R-:W-:-:S05]  /*07d0*/  IMAD.WIDE R14, R3, 0x4, R10 ;  /* 0x00000004030e7825 */ /* 0x000fca00078e020a */
[----:B------:R4:W5:Y:S01]  /*07e0*/  LDG.E.CONSTANT R21, desc[UR4][R14.64] ;  /* 0x000000040e157981 */ /* 0x000962000c1e9900 */
[----:B------:R-:W-:-:S04]  /*07f0*/  IMAD.WIDE R22, R3, 0x4, R14 ;  /* 0x0000000403167825 */ /* 0x000fc800078e020e */
[C---:B------:R-:W-:Y:S02]  /*0800*/  IMAD.WIDE R18, R3.reuse, 0x4, R22 ;  /* 0x0000000403127825 */ /* 0x040fe400078e0216 */
[----:B------:R-:W5:Y:S02]  /*0810*/  LDG.E.CONSTANT R23, desc[UR4][R22.64] ;  /* 0x0000000416177981 */ /* 0x000f64000c1e9900 */
[C---:B------:R-:W-:Y:S02]  /*0820*/  IMAD.WIDE R26, R3.reuse, 0x4, R18 ;  /* 0x00000004031a7825 */ /* 0x040fe400078e0212 */
[----:B------:R4:W5:Y:S02]  /*0830*/  LDG.E.CONSTANT R25, desc[UR4][R18.64] ;  /* 0x0000000412197981 */ /* 0x000964000c1e9900 */
[----:B------:R-:W-:Y:S02]  /*0840*/  IMAD.WIDE R32, R3, 0x4, R26 ;  /* 0x0000000403207825 */ /* 0x000fe400078e021a */
[----:B------:R-:W5:Y:S04]  /*0850*/  LDG.E.CONSTANT R27, desc[UR4][R26.64] ;  /* 0x000000041a1b7981 */ /* 0x000f68000c1e9900 */
[----:B------:R4:W5:Y:S01]  /*0860*/  LDG.E.CONSTANT R37, desc[UR4][R32.64] ;  /* 0x0000000420257981 */ /* 0x000962000c1e9900 */
[----:B-1----:R-:W-:-:S04]  /*0870*/  IMAD.WIDE R16, R7, 0x4, R16 ;  /* 0x0000000407107825 */ /* 0x002fc800078e0210 */
[----:B------:R-:W-:-:S04]  /*0880*/  IMAD.WIDE R6, R3, 0x4, R16 ;  /* 0x0000000403067825 */ /* 0x000fc800078e0210 */
[----:B0-----:R-:W-:-:S04]  /*0890*/  IMAD.WIDE R8, R3, 0x4, R6 ;  /* 0x0000000403087825 */ /* 0x001fc800078e0206 */
[----:B----4-:R-:W-:-:S04]  /*08a0*/  IMAD.WIDE R10, R3, 0x4, R8 ;  /* 0x00000004030a7825 */ /* 0x010fc800078e0208 */
[----:B------:R-:W-:-:S04]  /*08b0*/  IMAD.WIDE R12, R3, 0x4, R10 ;  /* 0x00000004030c7825 */ /* 0x000fc800078e020a */
[----:B------:R-:W-:-:S04]  /*08c0*/  IMAD.WIDE R14, R3, 0x4, R12 ;  /* 0x00000004030e7825 */ /* 0x000fc800078e020c */
[----:B------:R-:W-:-:S04]  /*08d0*/  IMAD.WIDE R18, R3, 0x4, R14 ;  /* 0x0000000403127825 */ /* 0x000fc800078e020e */
[----:B------:R-:W-:Y:S01]  /*08e0*/  IMAD.WIDE R32, R3, 0x4, R18 ;  /* 0x0000000403207825 */ /* 0x000fe200078e0212 */
[----:B------:R-:W-:Y:S01]  /*08f0*/  IADD3 R5, PT, PT, R5, 0x8, RZ ;  /* 0x0000000805057810 */ /* 0x000fe20007ffe0ff */
[----:B--2---:R0:W-:Y:S04]  /*0900*/  STG.E desc[UR4][R16.64], R35 ;  /* 0x0000002310007986 */ /* 0x0041e8000c101904 */
[----:B---3--:R0:W-:Y:S04]  /*0910*/  STG.E desc[UR4][R6.64], R29 ;  /* 0x0000001d06007986 */ /* 0x0081e8000c101904 */
[----:B-----5:R0:W-:Y:S04]  /*0920*/  STG.E desc[UR4][R8.64], R31 ;  /* 0x0000001f08007986 */ /* 0x0201e8000c101904 */
[----:B------:R0:W-:Y:S04]  /*0930*/  STG.E desc[UR4][R10.64], R21 ;  /* 0x000000150a007986 */ /* 0x0001e8000c101904 */
[----:B------:R0:W-:Y:S04]  /*0940*/  STG.E desc[UR4][R12.64], R23 ;  /* 0x000000170c007986 */ /* 0x0001e8000c101904 */
[----:B------:R0:W-:Y:S04]  /*0950*/  STG.E desc[UR4][R14.64], R25 ;  /* 0x000000190e007986 */ /* 0x0001e8000c101904 */
[----:B------:R0:W-:Y:S04]  /*0960*/  STG.E desc[UR4][R18.64], R27 ;  /* 0x0000001b12007986 */ /* 0x0001e8000c101904 */
[----:B------:R0:W-:Y:S02]  /*0970*/  STG.E desc[UR4][R32.64], R37 ;  /* 0x0000002520007986 */ /* 0x0001e4000c101904 */
.L_x_2:
[----:B------:R-:W-:Y:S05]  /*0980*/  @!P1 EXIT ;  /* 0x000000000000994d */ /* 0x000fea0003800000 */
[----:B------:R-:W-:Y:S02]  /*0990*/  ISETP.GE.U32.AND P0, PT, R20, 0x4, PT ;  /* 0x000000041400780c */ /* 0x000fe40003f06070 */
[----:B------:R-:W-:-:S04]  /*09a0*/  LOP3.LUT R0, R0, 0x3, RZ, 0xc0, !PT ;  /* 0x0000000300007812 */ /* 0x000fc800078ec0ff */
[----:B------:R-:W-:-:S07]  /*09b0*/  ISETP.NE.AND P1, PT, R0, RZ, PT ;  /* 0x000000ff0000720c */ /* 0x000fce0003f25270 */
[----:B------:R-:W-:Y:S06]  /*09c0*/  @!P0 BRA `(.L_x_3) ;  /* 0x0000000000508947 */ /* 0x000fec0003800000 */
[----:B0-----:R-:W0:Y:S01]  /*09d0*/  LDC.64 R6, c[0x0][0x380] ;  /* 0x0000e000ff067b82 */ /* 0x001e220000000a00 */
[----:B-1----:R-:W-:-:S07]  /*09e0*/  IMAD R13, R3, R5, R4 ;  /* 0x00000005030d7224 */ /* 0x002fce00078e0204 */
[----:B------:R-:W1:Y:S01]  /*09f0*/  LDC.64 R8, c[0x0][0x388] ;  /* 0x0000e200ff087b82 */ /* 0x000e620000000a00 */
[----:B0-----:R-:W-:-:S04]  /*0a00*/  IMAD.WIDE R6, R13, 0x4, R6 ;  /* 0x000000040d067825 */ /* 0x001fc800078e0206 */
[C---:B------:R-:W-:Y:S02]  /*0a10*/  IMAD.WIDE R10, R3.reuse, 0x4, R6 ;  /* 0x00000004030a7825 */ /* 0x040fe400078e0206 */
[----:B------:R-:W2:Y:S02]  /*0a20*/  LDG.E.CONSTANT R7, desc[UR4][R6.64] ;  /* 0x0000000406077981 */ /* 0x000ea4000c1e9900 */
[C---:B------:R-:W-:Y:S02]  /*0a30*/  IMAD.WIDE R14, R3.reuse, 0x4, R10 ;  /* 0x00000004030e7825 */ /* 0x040fe400078e020a */
[----:B------:R-:W3:Y:S02]  /*0a40*/  LDG.E.CONSTANT R11, desc[UR4][R10.64] ;  /* 0x000000040a0b7981 */ /* 0x000ee4000c1e9900 */
[----:B------:R-:W-:Y:S02]  /*0a50*/  IMAD.WIDE R18, R3, 0x4, R14 ;  /* 0x0000000403127825 */ /* 0x000fe400078e020e */
[----:B------:R-:W4:Y:S04]  /*0a60*/  LDG.E.CONSTANT R15, desc[UR4][R14.64] ;  /* 0x000000040e0f7981 */ /* 0x000f28000c1e9900 */
[----:B------:R-:W5:Y:S01]  /*0a70*/  LDG.E.CONSTANT R19, desc[UR4][R18.64] ;  /* 0x0000000412137981 */ /* 0x000f62000c1e9900 */
[----:B-1----:R-:W-:-:S04]  /*0a80*/  IMAD.WIDE R8, R13, 0x4, R8 ;  /* 0x000000040d087825 */ /* 0x002fc800078e0208 */
[----:B------:R-:W-:-:S04]  /*0a90*/  IMAD.WIDE R12, R3, 0x4, R8 ;  /* 0x00000004030c7825 */ /* 0x000fc800078e0208 */
[----:B------:R-:W-:-:S04]  /*0aa0*/  IMAD.WIDE R16, R3, 0x4, R12 ;  /* 0x0000000403107825 */ /* 0x000fc800078e020c */
[----:B------:R-:W-:Y:S01]  /*0ab0*/  IMAD.WIDE R20, R3, 0x4, R16 ;  /* 0x0000000403147825 */ /* 0x000fe200078e0210 */
[----:B------:R-:W-:Y:S01]  /*0ac0*/  IADD3 R5, PT, PT, R5, 0x4, RZ ;  /* 0x0000000405057810 */ /* 0x000fe20007ffe0ff */
[----:B--2---:R2:W-:Y:S04]  /*0ad0*/  STG.E desc[UR4][R8.64], R7 ;  /* 0x0000000708007986 */ /* 0x0045e8000c101904 */
[----:B---3--:R2:W-:Y:S04]  /*0ae0*/  STG.E desc[UR4][R12.64], R11 ;  /* 0x0000000b0c007986 */ /* 0x0085e8000c101904 */
[----:B----4-:R2:W-:Y:S04]  /*0af0*/  STG.E desc[UR4][R16.64], R15 ;  /* 0x0000000f10007986 */ /* 0x0105e8000c101904 */
[----:B-----5:R2:W-:Y:S02]  /*0b00*/  STG.E desc[UR4][R20.64], R19 ;  /* 0x0000001314007986 */ /* 0x0205e4000c101904 */
.L_x_3:
[----:B------:R-:W-:Y:S05]  /*0b10*/  @!P1 EXIT ;  /* 0x000000000000994d */ /* 0x000fea0003800000 */
[----:B012---:R-:W0:Y:S01]  /*0b20*/  LDC.64 R8, c[0x0][0x380] ;  /* 0x0000e000ff087b82 */ /* 0x007e220000000a00 */
[----:B------:R-:W-:Y:S01]  /*0b30*/  IMAD R13, R3, R5, R4 ;  /* 0x00000005030d7224 */ /* 0x000fe200078e0204 */
[----:B------:R-:W-:-:S06]  /*0b40*/  IADD3 R0, PT, PT, -R0, RZ, RZ ;  /* 0x000000ff00007210 */ /* 0x000fcc0007ffe1ff */
[----:B------:R-:W1:Y:S02]  /*0b50*/  LDC.64 R10, c[0x0][0x388] ;  /* 0x0000e200ff0a7b82 */ /* 0x000e640000000a00 */
.L_x_4:
[----:B0-2---:R-:W-:-:S06]  /*0b60*/  IMAD.WIDE R4, R13, 0x4, R8 ;  /* 0x000000040d047825 */ /* 0x005fcc00078e0208 */
[----:B------:R-:W2:Y:S01]  /*0b70*/  LDG.E.CONSTANT R5, desc[UR4][R4.64] ;  /* 0x0000000404057981 */ /* 0x000ea2000c1e9900 */
[----:B------:R-:W-:Y:S01]  /*0b80*/  IADD3 R0, PT, PT, R0, 0x1, RZ ;  /* 0x0000000100007810 */ /* 0x000fe20007ffe0ff */
[----:B-1----:R-:W-:Y:S01]  /*0b90*/  IMAD.WIDE R6, R13, 0x4, R10 ;  /* 0x000000040d067825 */ /* 0x002fe200078e020a */
[----:B------:R-:W-:Y:S02]  /*0ba0*/  IADD3 R13, PT, PT, R3, R13, RZ ;  /* 0x0000000d030d7210 */ /* 0x000fe40007ffe0ff */
[----:B------:R-:W-:Y:S02]  /*0bb0*/  ISETP.NE.AND P0, PT, R0, RZ, PT ;  /* 0x000000ff0000720c */ /* 0x000fe40003f05270 */
[----:B--2---:R2:W-:Y:S11]  /*0bc0*/  STG.E desc[UR4][R6.64], R5 ;  /* 0x0000000506007986 */ /* 0x0045f6000c101904 */
[----:B------:R-:W-:Y:S05]  /*0bd0*/  @P0 BRA `(.L_x_4) ;  /* 0xfffffffc00e00947 */ /* 0x000fea000383ffff */
[----:B------:R-:W-:Y:S05]  /*0be0*/  EXIT ;  /* 0x000000000000794d */ /* 0x000fea0003800000 */
.L_x_5:
[----:B------:R-:W-:-:S00]  /*0bf0*/  BRA `(.L_x_5) ;  /* 0xfffffffc00fc7947 */ /* 0x000fc0000383ffff */
[----:B------:R-:W-:-:S00]  /*0c00*/  NOP ;  /* 0x0000000000007918 */ /* 0x000fc00000000000 */
[----:B------:R-:W-:-:S00]  /*0c10*/  NOP ;  /* 0x0000000000007918 */ /* 0x000fc00000000000 */
[----:B------:R-:W-:-:S00]  /*0c20*/  NOP ;  /* 0x0000000000007918 */ /* 0x000fc00000000000 */
[----:B------:R-:W-:-:S00]  /*0c30*/  NOP ;  /* 0x0000000000007918 */ /* 0x000fc00000000000 */
[----:B------:R-:W-:-:S00]  /*0c40*/  NOP ;  /* 0x0000000000007918 */ /* 0x000fc00000000000 */
[----:B------:R-:W-:-:S00]  /*0c50*/  NOP ;  /* 0x0000000000007918 */ /* 0x000fc00000000000 */
[----:B------:R-:W-:-:S00]  /*0c60*/  NOP ;  /* 0x0000000000007918 */ /* 0x000fc00000000000 */
[----:B------:R-:W-:-:S00]  /*0c70*/  NOP ;  /* 0x0000000000007918 */ /* 0x000fc00000000000 */
.L_x_6:


//--------------------- .nv.shared.reserved.0     --------------------------
	.section	.nv.shared.reserved.0,"aw",@nobits
	.weak		__nv_reservedSMEM_offset_0_alias
	.size		__nv_reservedSMEM_offset_0_alias, 0, 64
	.other		__nv_reservedSMEM_offset_0_alias,@"STO_CUDA_RESERVED_SHARED STV_DEFAULT"
__nv_reservedSMEM_offset_0_alias:
	.zero		0
	.zero		64


//--------------------- .nv.constant0.bandwidth   --------------------------
	.section	.nv.constant0.bandwidth,"a",@progbits
	.sectionflags	@""
	.align	4
.nv.constant0.bandwidth:
	.zero		920


//--------------------- SYMBOLS --------------------------

	.type		.nv.reservedSmem.offset0,@object
	.size		.nv.reservedSmem.offset0,0x4
